//
// Generated by NVIDIA NVVM Compiler
//
// Compiler Build ID: CL-36424714
// Cuda compilation tools, release 13.0, V13.0.88
// Based on NVVM 20.0.0
//

.version 9.0
.target sm_100
.address_size 64

	// .globl	_Z23optimal_parse_kernel_v2jPK5MatchP9ParseCost

.visible .entry _Z23optimal_parse_kernel_v2jPK5MatchP9ParseCost(
	.param .u32 _Z23optimal_parse_kernel_v2jPK5MatchP9ParseCost_param_0,
	.param .u64 .ptr .align 1 _Z23optimal_parse_kernel_v2jPK5MatchP9ParseCost_param_1,
	.param .u64 .ptr .align 1 _Z23optimal_parse_kernel_v2jPK5MatchP9ParseCost_param_2
)
{
	.reg .pred 	%p<4>;
	.reg .b32 	%r<9>;
	.reg .b64 	%rd<19>;

	ld.param.u32 	%r3, [_Z23optimal_parse_kernel_v2jPK5MatchP9ParseCost_param_0];
	ld.param.u64 	%rd6, [_Z23optimal_parse_kernel_v2jPK5MatchP9ParseCost_param_1];
	ld.param.u64 	%rd7, [_Z23optimal_parse_kernel_v2jPK5MatchP9ParseCost_param_2];
	cvta.to.global.u64 	%rd1, %rd7;
	mov.u32 	%r4, %ctaid.x;
	mov.u32 	%r5, %ntid.x;
	mov.u32 	%r6, %tid.x;
	mad.lo.s32 	%r1, %r4, %r5, %r6;
	setp.ge.u32 	%p1, %r1, %r3;
	@%p1 bra 	$L__BB0_4;
	cvt.u64.u32 	%rd2, %r1;
	mul.wide.u32 	%rd8, %r1, 8;
	add.s64 	%rd3, %rd1, %rd8;
	ld.global.u64 	%rd4, [%rd3];
	setp.gt.u64 	%p2, %rd4, 4294967295999999999;
	@%p2 bra 	$L__BB0_4;
	and.b64  	%rd9, %rd4, 4611686014132420608;
	or.b64  	%rd10, %rd9, %rd2;
	add.s64 	%rd5, %rd10, 34359738368;
	atom.global.min.u64 	%rd11, [%rd3+8], %rd5;
	cvta.to.global.u64 	%rd12, %rd6;
	shl.b64 	%rd13, %rd2, 3;
	add.s64 	%rd14, %rd12, %rd13;
	ld.global.u32 	%r2, [%rd14];
	setp.lt.u32 	%p3, %r2, 3;
	@%p3 bra 	$L__BB0_4;
	add.s32 	%r7, %r2, %r1;
	min.u32 	%r8, %r7, %r3;
	add.s64 	%rd15, %rd5, 51539607552;
	mul.wide.u32 	%rd16, %r8, 8;
	add.s64 	%rd17, %rd1, %rd16;
	atom.global.min.u64 	%rd18, [%rd17], %rd15;
$L__BB0_4:
	ret;

}


// ===== COMPILED SASS (sm_100) =====

	.target	sm_100

	.elftype	@"ET_EXEC"


//--------------------- .note.nv.tkinfo           --------------------------
	.section	.note.nv.tkinfo,"",@"SHT_NOTE"
	.sectionflags	@"SHF_NOTE_NV_TKINFO"
	.tkinfo
        /*0018*/ 	.word	0x00000002
        /*0030*/ 	.string	""
        /*0030*/ 	.string	"ptxas"
        /*0030*/ 	.string	"Cuda compilation tools, release 13.0, V13.0.88"
        /*0030*/ 	.string	"Build cuda_13.0.r13.0/compiler.36424714_0"
        /*0030*/ 	.string	"-arch sm_100 -m 64 "



//--------------------- .note.nv.cuinfo           --------------------------
	.section	.note.nv.cuinfo,"",@"SHT_NOTE"
	.sectionflags	@"SHF_NOTE_NV_CUINFO"
        /*0018*/ 	.short	0x0002
        /*001a*/ 	.short	0x0064
        /*001c*/ 	.short	0x0082
	.zero		2


//--------------------- .nv.info                  --------------------------
	.section	.nv.info,"",@"SHT_CUDA_INFO"
	.align	4


	//----- nvinfo : EIATTR_REGCOUNT
	.align		4
        /*0000*/ 	.byte	0x04, 0x2f
        /*0002*/ 	.short	(.L_1 - .L_0)
	.align		4
.L_0:
        /*0004*/ 	.word	index@(_Z23optimal_parse_kernel_v2jPK5MatchP9ParseCost)
        /*0008*/ 	.word	0x0000000e


	//----- nvinfo : EIATTR_FRAME_SIZE
	.align		4
.L_1:
        /*000c*/ 	.byte	0x04, 0x11
        /*000e*/ 	.short	(.L_3 - .L_2)
	.align		4
.L_2:
        /*0010*/ 	.word	index@(_Z23optimal_parse_kernel_v2jPK5MatchP9ParseCost)
        /*0014*/ 	.word	0x00000000


	//----- nvinfo : EIATTR_MIN_STACK_SIZE
	.align		4
.L_3:
        /*0018*/ 	.byte	0x04, 0x12
        /*001a*/ 	.short	(.L_5 - .L_4)
	.align		4
.L_4:
        /*001c*/ 	.word	index@(_Z23optimal_parse_kernel_v2jPK5MatchP9ParseCost)
        /*0020*/ 	.word	0x00000000
.L_5:


//--------------------- .nv.compat                --------------------------
	.section	.nv.compat,"",@"SHT_CUDA_COMPAT_INFO"
	.align	4
        /*0000*/ 	.byte	0x02, 0x09, 0x00, 0x00, 0x02, 0x02, 0x01, 0x00, 0x02, 0x05, 0x05, 0x00, 0x03, 0x07, 0x01, 0x01
        /*0010*/ 	.byte	0x02, 0x03, 0x00, 0x00, 0x02, 0x06, 0x01, 0x00, 0x04, 0x0b, 0x08, 0x00, 0x09, 0x00, 0x00, 0x00
        /*0020*/ 	.byte	0x00, 0x00, 0x00, 0x00


//--------------------- .nv.info._Z23optimal_parse_kernel_v2jPK5MatchP9ParseCost --------------------------
	.section	.nv.info._Z23optimal_parse_kernel_v2jPK5MatchP9ParseCost,"",@"SHT_CUDA_INFO"
	.sectionflags	@""
	.align	4


	//----- nvinfo : EIATTR_CUDA_API_VERSION
	.align		4
        /*0000*/ 	.byte	0x04, 0x37
        /*0002*/ 	.short	(.L_7 - .L_6)
.L_6:
        /*0004*/ 	.word	0x00000082


	//----- nvinfo : EIATTR_KPARAM_INFO
	.align		4
.L_7:
        /*0008*/ 	.byte	0x04, 0x17
        /*000a*/ 	.short	(.L_9 - .L_8)
.L_8:
        /*000c*/ 	.word	0x00000000
        /*0010*/ 	.short	0x0002
        /*0012*/ 	.short	0x0010
        /*0014*/ 	.byte	0x00, 0xf5, 0x21, 0x00


	//----- nvinfo : EIATTR_KPARAM_INFO
	.align		4
.L_9:
        /*0018*/ 	.byte	0x04, 0x17
        /*001a*/ 	.short	(.L_11 - .L_10)
.L_10:
        /*001c*/ 	.word	0x00000000
        /*0020*/ 	.short	0x0001
        /*0022*/ 	.short	0x0008
        /*0024*/ 	.byte	0x00, 0xf5, 0x21, 0x00


	//----- nvinfo : EIATTR_KPARAM_INFO
	.align		4
.L_11:
        /*0028*/ 	.byte	0x04, 0x17
        /*002a*/ 	.short	(.L_13 - .L_12)
.L_12:
        /*002c*/ 	.word	0x00000000
        /*0030*/ 	.short	0x0000
        /*0032*/ 	.short	0x0000
        /*0034*/ 	.byte	0x00, 0xf0, 0x11, 0x00


	//----- nvinfo : EIATTR_SPARSE_MMA_MASK
	.align		4
.L_13:
        /*0038*/ 	.byte	0x03, 0x50
        /*003a*/ 	.short	0x0000


	//----- nvinfo : EIATTR_MAXREG_COUNT
	.align		4
        /*003c*/ 	.byte	0x03, 0x1b
        /*003e*/ 	.short	0x00ff


	//----- nvinfo : EIATTR_MERCURY_ISA_VERSION
	.align		4
        /*0040*/ 	.byte	0x03, 0x5f
        /*0042*/ 	.short	0x0101


	//----- nvinfo : EIATTR_VRC_CTA_INIT_COUNT
	.align		4
        /*0044*/ 	.byte	0x02, 0x4a
	.zero		1
	.zero		1


	//----- nvinfo : EIATTR_EXIT_INSTR_OFFSETS
	.align		4
        /*0048*/ 	.byte	0x04, 0x1c
        /*004a*/ 	.short	(.L_15 - .L_14)


	//   ....[0]....
.L_14:
        /*004c*/ 	.word	0x00000070


	//   ....[1]....
        /*0050*/ 	.word	0x000000e0


	//   ....[2]....
        /*0054*/ 	.word	0x00000180


	//   ....[3]....
        /*0058*/ 	.word	0x000001e0


	//----- nvinfo : EIATTR_CBANK_PARAM_SIZE
	.align		4
.L_15:
        /*005c*/ 	.byte	0x03, 0x19
        /*005e*/ 	.short	0x0018


	//----- nvinfo : EIATTR_PARAM_CBANK
	.align		4
        /*0060*/ 	.byte	0x04, 0x0a
        /*0062*/ 	.short	(.L_17 - .L_16)
	.align		4
.L_16:
        /*0064*/ 	.word	index@(.nv.constant0._Z23optimal_parse_kernel_v2jPK5MatchP9ParseCost)
        /*0068*/ 	.short	0x0380
        /*006a*/ 	.short	0x0018


	//----- nvinfo : EIATTR_SW_WAR
	.align		4
.L_17:
        /*006c*/ 	.byte	0x04, 0x36
        /*006e*/ 	.short	(.L_19 - .L_18)
.L_18:
        /*0070*/ 	.word	0x00000008
.L_19:


//--------------------- .nv.callgraph             --------------------------
	.section	.nv.callgraph,"",@"SHT_CUDA_CALLGRAPH"
	.align	4
	.sectionentsize	8
	.align		4
        /*0000*/ 	.word	0x00000000
	.align		4
        /*0004*/ 	.word	0xffffffff
	.align		4
        /*0008*/ 	.word	0x00000000
	.align		4
        /*000c*/ 	.word	0xfffffffe
	.align		4
        /*0010*/ 	.word	0x00000000
	.align		4
        /*0014*/ 	.word	0xfffffffd
	.align		4
        /*0018*/ 	.word	0x00000000
	.align		4
        /*001c*/ 	.word	0xfffffffc


//--------------------- .text._Z23optimal_parse_kernel_v2jPK5MatchP9ParseCost --------------------------
	.section	.text._Z23optimal_parse_kernel_v2jPK5MatchP9ParseCost,"ax",@progbits
	.align	128
        .global         _Z23optimal_parse_kernel_v2jPK5MatchP9ParseCost
        .type           _Z23optimal_parse_kernel_v2jPK5MatchP9ParseCost,@function
        .size           _Z23optimal_parse_kernel_v2jPK5MatchP9ParseCost,(.L_x_1 - _Z23optimal_parse_kernel_v2jPK5MatchP9ParseCost)
        .other          _Z23optimal_parse_kernel_v2jPK5MatchP9ParseCost,@"STO_CUDA_ENTRY STV_DEFAULT"
_Z23optimal_parse_kernel_v2jPK5MatchP9ParseCost:
.text._Z23optimal_parse_kernel_v2jPK5MatchP9ParseCost:
[----:B------:R-:W-:Y:S01]  /*0000*/  LDC R1, c[0x0][0x37c] ;  /* 0x0000df00ff017b82 */ /* 0x000fe20000000800 */
[----:B------:R-:W0:Y:S07]  /*0010*/  S2R R0, SR_TID.X ;  /* 0x0000000000007919 */ /* 0x000e2e0000002100 */
[----:B------:R-:W0:Y:S01]  /*0020*/  S2UR UR4, SR_CTAID.X ;  /* 0x00000000000479c3 */ /* 0x000e220000002500 */
[----:B------:R-:W1:Y:S07]  /*0030*/  LDCU UR6, c[0x0][0x380] ;  /* 0x00007000ff0677ac */ /* 0x000e6e0008000800 */
[----:B------:R-:W0:Y:S02]  /*0040*/  LDC R11, c[0x0][0x360] ;  /* 0x0000d800ff0b7b82 */ /* 0x000e240000000800 */
[----:B0-----:R-:W-:-:S05]  /*0050*/  IMAD R11, R11, UR4, R0 ;  /* 0x000000040b0b7c24 */ /* 0x001fca000f8e0200 */
[----:B-1----:R-:W-:-:S13]  /*0060*/  ISETP.GE.U32.AND P0, PT, R11, UR6, PT ;  /* 0x000000060b007c0c */ /* 0x002fda000bf06070 */
[----:B------:R-:W-:Y:S05]  /*0070*/  @P0 EXIT ;  /* 0x000000000000094d */ /* 0x000fea0003800000 */
[----:B------:R-:W0:Y:S01]  /*0080*/  LDC.64 R8, c[0x0][0x390] ;  /* 0x0000e400ff087b82 */ /* 0x000e220000000a00 */
[----:B------:R-:W1:Y:S01]  /*0090*/  LDCU.64 UR4, c[0x0][0x358] ;  /* 0x00006b00ff0477ac */ /* 0x000e620008000a00 */
[----:B0-----:R-:W-:-:S05]  /*00a0*/  IMAD.WIDE.U32 R2, R11, 0x8, R8 ;  /* 0x000000080b027825 */ /* 0x001fca00078e0008 */
[----:B-1----:R-:W2:Y:S02]  /*00b0*/  LDG.E.64 R4, desc[UR4][R2.64] ;  /* 0x0000000402047981 */ /* 0x002ea4000c1e1b00 */
[----:B--2---:R-:W-:-:S04]  /*00c0*/  ISETP.GT.U32.AND P0, PT, R4, -0x1, PT ;  /* 0xffffffff0400780c */ /* 0x004fc80003f04070 */
[----:B------:R-:W-:-:S13]  /*00d0*/  ISETP.GT.U32.AND.EX P0, PT, R5, 0x3b9ac9ff, PT, P0 ;  /* 0x3b9ac9ff0500780c */ /* 0x000fda0003f04100 */
[----:B------:R-:W-:Y:S05]  /*00e0*/  @P0 EXIT ;  /* 0x000000000000094d */ /* 0x000fea0003800000 */
[----:B------:R-:W0:Y:S01]  /*00f0*/  LDCU.64 UR8, c[0x0][0x388] ;  /* 0x00007100ff0877ac */ /* 0x000e220008000a00 */
[----:B------:R-:W-:Y:S02]  /*0100*/  LOP3.LUT R5, R5, 0x3fffffff, RZ, 0xc0, !PT ;  /* 0x3fffffff05057812 */ /* 0x000fe400078ec0ff */
[----:B------:R-:W-:-:S04]  /*0110*/  IADD3 R4, P0, PT, RZ, R11, RZ ;  /* 0x0000000bff047210 */ /* 0x000fc80007f1e0ff */
[----:B------:R-:W-:-:S05]  /*0120*/  IADD3.X R5, PT, PT, R5, 0x8, RZ, P0, !PT ;  /* 0x0000000805057810 */ /* 0x000fca00007fe4ff */
[----:B------:R1:W-:Y:S01]  /*0130*/  REDG.E.MIN.64.STRONG.GPU desc[UR4][R2.64+0x8], R4 ;  /* 0x000008040200798e */ /* 0x0003e2000c92e504 */
[----:B0-----:R-:W-:-:S04]  /*0140*/  LEA R6, P1, R11, UR8, 0x3 ;  /* 0x000000080b067c11 */ /* 0x001fc8000f8218ff */
[----:B------:R-:W-:-:S05]  /*0150*/  LEA.HI.X R7, R11, UR9, RZ, 0x3, P1 ;  /* 0x000000090b077c11 */ /* 0x000fca00088f1cff */
[----:B------:R-:W2:Y:S02]  /*0160*/  LDG.E R6, desc[UR4][R6.64] ;  /* 0x0000000406067981 */ /* 0x000ea4000c1e1900 */
[----:B--2---:R-:W-:-:S13]  /*0170*/  ISETP.GE.U32.AND P0, PT, R6, 0x3, PT ;  /* 0x000000030600780c */ /* 0x004fda0003f06070 */
[----:B-1----:R-:W-:Y:S05]  /*0180*/  @!P0 EXIT ;  /* 0x000000000000894d */ /* 0x002fea0003800000 */
[----:B------:R-:W-:Y:S02]  /*0190*/  VIADDMNMX.U32 R3, R6, R11, UR6, PT ;  /* 0x0000000606037e46 */ /* 0x000fe4000b80000b */
[----:B------:R-:W-:-:S03]  /*01a0*/  IADD3 R4, P0, PT, RZ, R4, RZ ;  /* 0x00000004ff047210 */ /* 0x000fc60007f1e0ff */
[----:B------:R-:W-:Y:S01]  /*01b0*/  IMAD.WIDE.U32 R2, R3, 0x8, R8 ;  /* 0x0000000803027825 */ /* 0x000fe200078e0008 */
[----:B------:R-:W-:-:S05]  /*01c0*/  IADD3.X R5, PT, PT, R5, 0xc, RZ, P0, !PT ;  /* 0x0000000c05057810 */ /* 0x000fca00007fe4ff */
[----:B------:R-:W-:Y:S01]  /*01d0*/  REDG.E.MIN.64.STRONG.GPU desc[UR4][R2.64], R4 ;  /* 0x000000040200798e */ /* 0x000fe2000c92e504 */
[----:B------:R-:W-:Y:S05]  /*01e0*/  EXIT ;  /* 0x000000000000794d */ /* 0x000fea0003800000 */
.L_x_0:
[----:B------:R-:W-:-:S00]  /*01f0*/  BRA `(.L_x_0) ;  /* 0xfffffffc00fc7947 */ /* 0x000fc0000383ffff */
[----:B------:R-:W-:-:S00]  /*0200*/  NOP ;  /* 0x0000000000007918 */ /* 0x000fc00000000000 */
[----:B------:R-:W-:-:S00]  /*0210*/  NOP ;  /* 0x0000000000007918 */ /* 0x000fc00000000000 */
[----:B------:R-:W-:-:S00]  /*0220*/  NOP ;  /* 0x0000000000007918 */ /* 0x000fc00000000000 */
[----:B------:R-:W-:-:S00]  /*0230*/  NOP ;  /* 0x0000000000007918 */ /* 0x000fc00000000000 */
[----:B------:R-:W-:-:S00]  /*0240*/  NOP ;  /* 0x0000000000007918 */ /* 0x000fc00000000000 */
[----:B------:R-:W-:-:S00]  /*0250*/  NOP ;  /* 0x0000000000007918 */ /* 0x000fc00000000000 */
[----:B------:R-:W-:-:S00]  /*0260*/  NOP ;  /* 0x0000000000007918 */ /* 0x000fc00000000000 */
[----:B------:R-:W-:-:S00]  /*0270*/  NOP ;  /* 0x0000000000007918 */ /* 0x000fc00000000000 */
.L_x_1:


//--------------------- .nv.shared.reserved.0     --------------------------
	.section	.nv.shared.reserved.0,"aw",@nobits
	.weak		__nv_reservedSMEM_offset_0_alias
	.size		__nv_reservedSMEM_offset_0_alias, 0, 64
	.other		__nv_reservedSMEM_offset_0_alias,@"STO_CUDA_RESERVED_SHARED STV_DEFAULT"
__nv_reservedSMEM_offset_0_alias:
	.zero		0
	.zero		64


//--------------------- .nv.constant0._Z23optimal_parse_kernel_v2jPK5MatchP9ParseCost --------------------------
	.section	.nv.constant0._Z23optimal_parse_kernel_v2jPK5MatchP9ParseCost,"a",@progbits
	.sectionflags	@""
	.align	4
.nv.constant0._Z23optimal_parse_kernel_v2jPK5MatchP9ParseCost:
	.zero		920


//--------------------- SYMBOLS --------------------------

	.type		.nv.reservedSmem.offset0,@object
	.size		.nv.reservedSmem.offset0,0x4
